//
// Generated by NVIDIA NVVM Compiler
//
// Compiler Build ID: CL-36424714
// Cuda compilation tools, release 13.0, V13.0.88
// Based on NVVM 20.0.0
//

.version 9.0
.target sm_100
.address_size 64

	// .globl	_Z19gpu_global_distancePfS_i

.visible .entry _Z19gpu_global_distancePfS_i(
	.param .u64 .ptr .align 1 _Z19gpu_global_distancePfS_i_param_0,
	.param .u64 .ptr .align 1 _Z19gpu_global_distancePfS_i_param_1,
	.param .u32 _Z19gpu_global_distancePfS_i_param_2
)
{
	.reg .pred 	%p<10>;
	.reg .b32 	%r<31>;
	.reg .b32 	%f<148>;
	.reg .b64 	%rd<30>;

	ld.param.u64 	%rd9, [_Z19gpu_global_distancePfS_i_param_0];
	ld.param.u64 	%rd10, [_Z19gpu_global_distancePfS_i_param_1];
	ld.param.u32 	%r16, [_Z19gpu_global_distancePfS_i_param_2];
	cvta.to.global.u64 	%rd1, %rd10;
	cvta.to.global.u64 	%rd11, %rd9;
	mov.u32 	%r17, %ntid.x;
	mov.u32 	%r18, %ctaid.x;
	mov.u32 	%r19, %tid.x;
	mad.lo.s32 	%r20, %r17, %r18, %r19;
	setp.lt.s32 	%p1, %r16, 1;
	mul.wide.s32 	%rd12, %r20, 4;
	add.s64 	%rd2, %rd1, %rd12;
	mul.wide.s32 	%rd13, %r16, 4;
	add.s64 	%rd3, %rd2, %rd13;
	cvt.rn.f32.s32 	%f1, %r16;
	add.s64 	%rd4, %rd11, %rd12;
	@%p1 bra 	$L__BB0_14;
	and.b32  	%r1, %r16, 7;
	add.s32 	%r2, %r1, -1;
	and.b32  	%r3, %r16, 3;
	and.b32  	%r4, %r16, 2147483640;
	and.b32  	%r5, %r16, 1;
	neg.s32 	%r6, %r4;
	add.s64 	%rd5, %rd1, 16;
	mul.wide.u32 	%rd6, %r16, 4;
	mov.b32 	%r26, 0;
$L__BB0_2:
	setp.lt.u32 	%p2, %r16, 8;
	ld.global.f32 	%f2, [%rd2];
	ld.global.f32 	%f3, [%rd3];
	mov.b32 	%r29, 0;
	mov.f32 	%f147, 0f00000000;
	@%p2 bra 	$L__BB0_5;
	mov.f32 	%f147, 0f00000000;
	mov.u64 	%rd29, %rd5;
	mov.u32 	%r27, %r6;
$L__BB0_4:
	.pragma "nounroll";
	ld.global.f32 	%f21, [%rd29+-16];
	sub.f32 	%f22, %f2, %f21;
	add.s64 	%rd14, %rd29, %rd6;
	ld.global.f32 	%f23, [%rd14+-16];
	sub.f32 	%f24, %f3, %f23;
	mul.f32 	%f25, %f24, %f24;
	fma.rn.f32 	%f26, %f22, %f22, %f25;
	sqrt.rn.f32 	%f27, %f26;
	add.f32 	%f28, %f147, %f27;
	ld.global.f32 	%f29, [%rd29+-12];
	sub.f32 	%f30, %f2, %f29;
	ld.global.f32 	%f31, [%rd14+-12];
	sub.f32 	%f32, %f3, %f31;
	mul.f32 	%f33, %f32, %f32;
	fma.rn.f32 	%f34, %f30, %f30, %f33;
	sqrt.rn.f32 	%f35, %f34;
	add.f32 	%f36, %f28, %f35;
	ld.global.f32 	%f37, [%rd29+-8];
	sub.f32 	%f38, %f2, %f37;
	ld.global.f32 	%f39, [%rd14+-8];
	sub.f32 	%f40, %f3, %f39;
	mul.f32 	%f41, %f40, %f40;
	fma.rn.f32 	%f42, %f38, %f38, %f41;
	sqrt.rn.f32 	%f43, %f42;
	add.f32 	%f44, %f36, %f43;
	ld.global.f32 	%f45, [%rd29+-4];
	sub.f32 	%f46, %f2, %f45;
	ld.global.f32 	%f47, [%rd14+-4];
	sub.f32 	%f48, %f3, %f47;
	mul.f32 	%f49, %f48, %f48;
	fma.rn.f32 	%f50, %f46, %f46, %f49;
	sqrt.rn.f32 	%f51, %f50;
	add.f32 	%f52, %f44, %f51;
	ld.global.f32 	%f53, [%rd29];
	sub.f32 	%f54, %f2, %f53;
	ld.global.f32 	%f55, [%rd14];
	sub.f32 	%f56, %f3, %f55;
	mul.f32 	%f57, %f56, %f56;
	fma.rn.f32 	%f58, %f54, %f54, %f57;
	sqrt.rn.f32 	%f59, %f58;
	add.f32 	%f60, %f52, %f59;
	ld.global.f32 	%f61, [%rd29+4];
	sub.f32 	%f62, %f2, %f61;
	ld.global.f32 	%f63, [%rd14+4];
	sub.f32 	%f64, %f3, %f63;
	mul.f32 	%f65, %f64, %f64;
	fma.rn.f32 	%f66, %f62, %f62, %f65;
	sqrt.rn.f32 	%f67, %f66;
	add.f32 	%f68, %f60, %f67;
	ld.global.f32 	%f69, [%rd29+8];
	sub.f32 	%f70, %f2, %f69;
	ld.global.f32 	%f71, [%rd14+8];
	sub.f32 	%f72, %f3, %f71;
	mul.f32 	%f73, %f72, %f72;
	fma.rn.f32 	%f74, %f70, %f70, %f73;
	sqrt.rn.f32 	%f75, %f74;
	add.f32 	%f76, %f68, %f75;
	ld.global.f32 	%f77, [%rd29+12];
	sub.f32 	%f78, %f2, %f77;
	ld.global.f32 	%f79, [%rd14+12];
	sub.f32 	%f80, %f3, %f79;
	mul.f32 	%f81, %f80, %f80;
	fma.rn.f32 	%f82, %f78, %f78, %f81;
	sqrt.rn.f32 	%f83, %f82;
	add.f32 	%f147, %f76, %f83;
	add.s32 	%r27, %r27, 8;
	add.s64 	%rd29, %rd29, 32;
	setp.ne.s32 	%p3, %r27, 0;
	mov.u32 	%r29, %r4;
	@%p3 bra 	$L__BB0_4;
$L__BB0_5:
	setp.eq.s32 	%p4, %r1, 0;
	@%p4 bra 	$L__BB0_13;
	setp.lt.u32 	%p5, %r2, 3;
	@%p5 bra 	$L__BB0_8;
	mul.wide.u32 	%rd15, %r29, 4;
	add.s64 	%rd16, %rd1, %rd15;
	ld.global.f32 	%f85, [%rd16];
	sub.f32 	%f86, %f2, %f85;
	add.s32 	%r23, %r29, %r16;
	mul.wide.u32 	%rd17, %r23, 4;
	add.s64 	%rd18, %rd1, %rd17;
	ld.global.f32 	%f87, [%rd18];
	sub.f32 	%f88, %f3, %f87;
	mul.f32 	%f89, %f88, %f88;
	fma.rn.f32 	%f90, %f86, %f86, %f89;
	sqrt.rn.f32 	%f91, %f90;
	add.f32 	%f92, %f147, %f91;
	ld.global.f32 	%f93, [%rd16+4];
	sub.f32 	%f94, %f2, %f93;
	add.s64 	%rd19, %rd16, %rd6;
	ld.global.f32 	%f95, [%rd19+4];
	sub.f32 	%f96, %f3, %f95;
	mul.f32 	%f97, %f96, %f96;
	fma.rn.f32 	%f98, %f94, %f94, %f97;
	sqrt.rn.f32 	%f99, %f98;
	add.f32 	%f100, %f92, %f99;
	ld.global.f32 	%f101, [%rd16+8];
	sub.f32 	%f102, %f2, %f101;
	ld.global.f32 	%f103, [%rd19+8];
	sub.f32 	%f104, %f3, %f103;
	mul.f32 	%f105, %f104, %f104;
	fma.rn.f32 	%f106, %f102, %f102, %f105;
	sqrt.rn.f32 	%f107, %f106;
	add.f32 	%f108, %f100, %f107;
	ld.global.f32 	%f109, [%rd16+12];
	sub.f32 	%f110, %f2, %f109;
	ld.global.f32 	%f111, [%rd19+12];
	sub.f32 	%f112, %f3, %f111;
	mul.f32 	%f113, %f112, %f112;
	fma.rn.f32 	%f114, %f110, %f110, %f113;
	sqrt.rn.f32 	%f115, %f114;
	add.f32 	%f147, %f108, %f115;
	add.s32 	%r29, %r29, 4;
$L__BB0_8:
	setp.eq.s32 	%p6, %r3, 0;
	@%p6 bra 	$L__BB0_13;
	setp.eq.s32 	%p7, %r3, 1;
	@%p7 bra 	$L__BB0_11;
	mul.wide.u32 	%rd20, %r29, 4;
	add.s64 	%rd21, %rd1, %rd20;
	ld.global.f32 	%f117, [%rd21];
	sub.f32 	%f118, %f2, %f117;
	add.s32 	%r24, %r29, %r16;
	mul.wide.u32 	%rd22, %r24, 4;
	add.s64 	%rd23, %rd1, %rd22;
	ld.global.f32 	%f119, [%rd23];
	sub.f32 	%f120, %f3, %f119;
	mul.f32 	%f121, %f120, %f120;
	fma.rn.f32 	%f122, %f118, %f118, %f121;
	sqrt.rn.f32 	%f123, %f122;
	add.f32 	%f124, %f147, %f123;
	ld.global.f32 	%f125, [%rd21+4];
	sub.f32 	%f126, %f2, %f125;
	add.s64 	%rd24, %rd21, %rd6;
	ld.global.f32 	%f127, [%rd24+4];
	sub.f32 	%f128, %f3, %f127;
	mul.f32 	%f129, %f128, %f128;
	fma.rn.f32 	%f130, %f126, %f126, %f129;
	sqrt.rn.f32 	%f131, %f130;
	add.f32 	%f147, %f124, %f131;
	add.s32 	%r29, %r29, 2;
$L__BB0_11:
	setp.eq.s32 	%p8, %r5, 0;
	@%p8 bra 	$L__BB0_13;
	mul.wide.u32 	%rd25, %r29, 4;
	add.s64 	%rd26, %rd1, %rd25;
	ld.global.f32 	%f132, [%rd26];
	sub.f32 	%f133, %f2, %f132;
	add.s32 	%r25, %r29, %r16;
	mul.wide.u32 	%rd27, %r25, 4;
	add.s64 	%rd28, %rd1, %rd27;
	ld.global.f32 	%f134, [%rd28];
	sub.f32 	%f135, %f3, %f134;
	mul.f32 	%f136, %f135, %f135;
	fma.rn.f32 	%f137, %f133, %f133, %f136;
	sqrt.rn.f32 	%f138, %f137;
	add.f32 	%f147, %f147, %f138;
$L__BB0_13:
	div.rn.f32 	%f139, %f147, %f1;
	st.global.f32 	[%rd4], %f139;
	add.s32 	%r26, %r26, 1;
	setp.eq.s32 	%p9, %r26, 1000;
	@%p9 bra 	$L__BB0_15;
	bra.uni 	$L__BB0_2;
$L__BB0_14:
	mov.f32 	%f16, 0f00000000;
	div.rn.f32 	%f17, %f16, %f1;
	st.global.f32 	[%rd4], %f17;
$L__BB0_15:
	ret;

}


// ===== COMPILED SASS (sm_100) =====

	.target	sm_100

	.elftype	@"ET_EXEC"


//--------------------- .note.nv.tkinfo           --------------------------
	.section	.note.nv.tkinfo,"",@"SHT_NOTE"
	.sectionflags	@"SHF_NOTE_NV_TKINFO"
	.tkinfo
        /*0018*/ 	.word	0x00000002
        /*0030*/ 	.string	""
        /*0030*/ 	.string	"ptxas"
        /*0030*/ 	.string	"Cuda compilation tools, release 13.0, V13.0.88"
        /*0030*/ 	.string	"Build cuda_13.0.r13.0/compiler.36424714_0"
        /*0030*/ 	.string	"-arch sm_100 -m 64 "



//--------------------- .note.nv.cuinfo           --------------------------
	.section	.note.nv.cuinfo,"",@"SHT_NOTE"
	.sectionflags	@"SHF_NOTE_NV_CUINFO"
        /*0018*/ 	.short	0x0002
        /*001a*/ 	.short	0x0064
        /*001c*/ 	.short	0x0082
	.zero		2


//--------------------- .nv.info                  --------------------------
	.section	.nv.info,"",@"SHT_CUDA_INFO"
	.align	4


	//----- nvinfo : EIATTR_REGCOUNT
	.align		4
        /*0000*/ 	.byte	0x04, 0x2f
        /*0002*/ 	.short	(.L_1 - .L_0)
	.align		4
.L_0:
        /*0004*/ 	.word	index@(_Z19gpu_global_distancePfS_i)
        /*0008*/ 	.word	0x00000020


	//----- nvinfo : EIATTR_FRAME_SIZE
	.align		4
.L_1:
        /*000c*/ 	.byte	0x04, 0x11
        /*000e*/ 	.short	(.L_3 - .L_2)
	.align		4
.L_2:
        /*0010*/ 	.word	index@($__internal_1_$__cuda_sm3x_div_rn_noftz_f32_slowpath)
        /*0014*/ 	.word	0x00000000


	//----- nvinfo : EIATTR_FRAME_SIZE
	.align		4
.L_3:
        /*0018*/ 	.byte	0x04, 0x11
        /*001a*/ 	.short	(.L_5 - .L_4)
	.align		4
.L_4:
        /*001c*/ 	.word	index@($__internal_0_$__cuda_sm20_sqrt_rn_f32_slowpath)
        /*0020*/ 	.word	0x00000000


	//----- nvinfo : EIATTR_FRAME_SIZE
	.align		4
.L_5:
        /*0024*/ 	.byte	0x04, 0x11
        /*0026*/ 	.short	(.L_7 - .L_6)
	.align		4
.L_6:
        /*0028*/ 	.word	index@(_Z19gpu_global_distancePfS_i)
        /*002c*/ 	.word	0x00000000


	//----- nvinfo : EIATTR_MIN_STACK_SIZE
	.align		4
.L_7:
        /*0030*/ 	.byte	0x04, 0x12
        /*0032*/ 	.short	(.L_9 - .L_8)
	.align		4
.L_8:
        /*0034*/ 	.word	index@(_Z19gpu_global_distancePfS_i)
        /*0038*/ 	.word	0x00000000
.L_9:


//--------------------- .nv.compat                --------------------------
	.section	.nv.compat,"",@"SHT_CUDA_COMPAT_INFO"
	.align	4
        /*0000*/ 	.byte	0x02, 0x09, 0x00, 0x00, 0x02, 0x02, 0x01, 0x00, 0x02, 0x05, 0x05, 0x00, 0x03, 0x07, 0x01, 0x01
        /*0010*/ 	.byte	0x02, 0x03, 0x00, 0x00, 0x02, 0x06, 0x01, 0x00, 0x04, 0x0b, 0x08, 0x00, 0x01, 0x00, 0x00, 0x00
        /*0020*/ 	.byte	0x00, 0x00, 0x00, 0x00


//--------------------- .nv.info._Z19gpu_global_distancePfS_i --------------------------
	.section	.nv.info._Z19gpu_global_distancePfS_i,"",@"SHT_CUDA_INFO"
	.sectionflags	@""
	.align	4


	//----- nvinfo : EIATTR_CUDA_API_VERSION
	.align		4
        /*0000*/ 	.byte	0x04, 0x37
        /*0002*/ 	.short	(.L_11 - .L_10)
.L_10:
        /*0004*/ 	.word	0x00000082


	//----- nvinfo : EIATTR_KPARAM_INFO
	.align		4
.L_11:
        /*0008*/ 	.byte	0x04, 0x17
        /*000a*/ 	.short	(.L_13 - .L_12)
.L_12:
        /*000c*/ 	.word	0x00000000
        /*0010*/ 	.short	0x0002
        /*0012*/ 	.short	0x0010
        /*0014*/ 	.byte	0x00, 0xf0, 0x11, 0x00


	//----- nvinfo : EIATTR_KPARAM_INFO
	.align		4
.L_13:
        /*0018*/ 	.byte	0x04, 0x17
        /*001a*/ 	.short	(.L_15 - .L_14)
.L_14:
        /*001c*/ 	.word	0x00000000
        /*0020*/ 	.short	0x0001
        /*0022*/ 	.short	0x0008
        /*0024*/ 	.byte	0x00, 0xf5, 0x21, 0x00


	//----- nvinfo : EIATTR_KPARAM_INFO
	.align		4
.L_15:
        /*0028*/ 	.byte	0x04, 0x17
        /*002a*/ 	.short	(.L_17 - .L_16)
.L_16:
        /*002c*/ 	.word	0x00000000
        /*0030*/ 	.short	0x0000
        /*0032*/ 	.short	0x0000
        /*0034*/ 	.byte	0x00, 0xf5, 0x21, 0x00


	//----- nvinfo : EIATTR_SPARSE_MMA_MASK
	.align		4
.L_17:
        /*0038*/ 	.byte	0x03, 0x50
        /*003a*/ 	.short	0x0000


	//----- nvinfo : EIATTR_MAXREG_COUNT
	.align		4
        /*003c*/ 	.byte	0x03, 0x1b
        /*003e*/ 	.short	0x00ff


	//----- nvinfo : EIATTR_MERCURY_ISA_VERSION
	.align		4
        /*0040*/ 	.byte	0x03, 0x5f
        /*0042*/ 	.short	0x0101


	//----- nvinfo : EIATTR_VRC_CTA_INIT_COUNT
	.align		4
        /*0044*/ 	.byte	0x02, 0x4a
	.zero		1
	.zero		1


	//----- nvinfo : EIATTR_EXIT_INSTR_OFFSETS
	.align		4
        /*0048*/ 	.byte	0x04, 0x1c
        /*004a*/ 	.short	(.L_19 - .L_18)


	//   ....[0]....
.L_18:
        /*004c*/ 	.word	0x00001940


	//   ....[1]....
        /*0050*/ 	.word	0x00001a20


	//----- nvinfo : EIATTR_CRS_STACK_SIZE
	.align		4
.L_19:
        /*0054*/ 	.byte	0x04, 0x1e
        /*0056*/ 	.short	(.L_21 - .L_20)
.L_20:
        /*0058*/ 	.word	0x00000000


	//----- nvinfo : EIATTR_CBANK_PARAM_SIZE
	.align		4
.L_21:
        /*005c*/ 	.byte	0x03, 0x19
        /*005e*/ 	.short	0x0014


	//----- nvinfo : EIATTR_PARAM_CBANK
	.align		4
        /*0060*/ 	.byte	0x04, 0x0a
        /*0062*/ 	.short	(.L_23 - .L_22)
	.align		4
.L_22:
        /*0064*/ 	.word	index@(.nv.constant0._Z19gpu_global_distancePfS_i)
        /*0068*/ 	.short	0x0380
        /*006a*/ 	.short	0x0014


	//----- nvinfo : EIATTR_SW_WAR
	.align		4
.L_23:
        /*006c*/ 	.byte	0x04, 0x36
        /*006e*/ 	.short	(.L_25 - .L_24)
.L_24:
        /*0070*/ 	.word	0x00000008
.L_25:


//--------------------- .nv.callgraph             --------------------------
	.section	.nv.callgraph,"",@"SHT_CUDA_CALLGRAPH"
	.align	4
	.sectionentsize	8
	.align		4
        /*0000*/ 	.word	0x00000000
	.align		4
        /*0004*/ 	.word	0xffffffff
	.align		4
        /*0008*/ 	.word	0x00000000
	.align		4
        /*000c*/ 	.word	0xfffffffe
	.align		4
        /*0010*/ 	.word	0x00000000
	.align		4
        /*0014*/ 	.word	0xfffffffd
	.align		4
        /*0018*/ 	.word	0x00000000
	.align		4
        /*001c*/ 	.word	0xfffffffc


//--------------------- .text._Z19gpu_global_distancePfS_i --------------------------
	.section	.text._Z19gpu_global_distancePfS_i,"ax",@progbits
	.align	128
        .global         _Z19gpu_global_distancePfS_i
        .type           _Z19gpu_global_distancePfS_i,@function
        .size           _Z19gpu_global_distancePfS_i,(.L_x_69 - _Z19gpu_global_distancePfS_i)
        .other          _Z19gpu_global_distancePfS_i,@"STO_CUDA_ENTRY STV_DEFAULT"
_Z19gpu_global_distancePfS_i:
.text._Z19gpu_global_distancePfS_i:
[----:B------:R-:W-:Y:S08]  /*0000*/  LDC R1, c[0x0][0x37c] ;  /* 0x0000df00ff017b82 */ /* 0x000ff00000000800 */
[----:B------:R-:W0:Y:S01]  /*0010*/  LDC R15, c[0x0][0x390] ;  /* 0x0000e400ff0f7b82 */ /* 0x000e220000000800 */
[----:B------:R-:W1:Y:S01]  /*0020*/  S2R R3, SR_CTAID.X ;  /* 0x0000000000037919 */ /* 0x000e620000002500 */
[----:B------:R-:W1:Y:S01]  /*0030*/  LDCU UR4, c[0x0][0x360] ;  /* 0x00006c00ff0477ac */ /* 0x000e620008000800 */
[----:B------:R-:W1:Y:S01]  /*0040*/  S2R R0, SR_TID.X ;  /* 0x0000000000007919 */ /* 0x000e620000002100 */
[----:B------:R-:W2:Y:S04]  /*0050*/  LDCU.64 UR6, c[0x0][0x358] ;  /* 0x00006b00ff0677ac */ /* 0x000ea80008000a00 */
[----:B------:R-:W3:Y:S08]  /*0060*/  LDC.64 R12, c[0x0][0x388] ;  /* 0x0000e200ff0c7b82 */ /* 0x000ef00000000a00 */
[----:B------:R-:W4:Y:S01]  /*0070*/  LDC.64 R10, c[0x0][0x380] ;  /* 0x0000e000ff0a7b82 */ /* 0x000f220000000a00 */
[----:B0-----:R-:W-:-:S02]  /*0080*/  ISETP.GE.AND P0, PT, R15, 0x1, PT ;  /* 0x000000010f00780c */ /* 0x001fc40003f06270 */
[----:B------:R-:W-:Y:S01]  /*0090*/  I2FP.F32.S32 R2, R15 ;  /* 0x0000000f00027245 */ /* 0x000fe20000201400 */
[----:B-1----:R-:W-:-:S04]  /*00a0*/  IMAD R3, R3, UR4, R0 ;  /* 0x0000000403037c24 */ /* 0x002fc8000f8e0200 */
[----:B---3--:R-:W-:-:S04]  /*00b0*/  IMAD.WIDE R12, R3, 0x4, R12 ;  /* 0x00000004030c7825 */ /* 0x008fc800078e020c */
[----:B----4-:R-:W-:Y:S02]  /*00c0*/  IMAD.WIDE R10, R3, 0x4, R10 ;  /* 0x00000004030a7825 */ /* 0x010fe400078e020a */
[----:B--2---:R-:W-:Y:S05]  /*00d0*/  @!P0 BRA `(.L_x_0) ;  /* 0x0000001800208947 */ /* 0x004fea0003800000 */
[----:B------:R-:W0:Y:S01]  /*00e0*/  LDCU.64 UR4, c[0x0][0x388] ;  /* 0x00007100ff0477ac */ /* 0x000e220008000a00 */
[C---:B------:R-:W-:Y:S01]  /*00f0*/  LOP3.LUT R21, R15.reuse, 0x7, RZ, 0xc0, !PT ;  /* 0x000000070f157812 */ /* 0x040fe200078ec0ff */
[----:B------:R-:W-:Y:S01]  /*0100*/  HFMA2 R8, -RZ, RZ, 0, 0 ;  /* 0x00000000ff087431 */ /* 0x000fe200000001ff */
[C---:B------:R-:W-:Y:S02]  /*0110*/  LOP3.LUT R9, R15.reuse, 0x7ffffff8, RZ, 0xc0, !PT ;  /* 0x7ffffff80f097812 */ /* 0x040fe400078ec0ff */
[C---:B------:R-:W-:Y:S01]  /*0120*/  LOP3.LUT R20, R15.reuse, 0x3, RZ, 0xc0, !PT ;  /* 0x000000030f147812 */ /* 0x040fe200078ec0ff */
[----:B------:R-:W-:Y:S01]  /*0130*/  IMAD.WIDE R14, R15, 0x4, R12 ;  /* 0x000000040f0e7825 */ /* 0x000fe200078e020c */
[----:B------:R-:W-:Y:S02]  /*0140*/  IADD3 R7, PT, PT, R21, -0x1, RZ ;  /* 0xffffffff15077810 */ /* 0x000fe40007ffe0ff */
[----:B------:R-:W-:Y:S01]  /*0150*/  IADD3 R6, PT, PT, -R9, RZ, RZ ;  /* 0x000000ff09067210 */ /* 0x000fe20007ffe1ff */
[----:B0-----:R-:W-:-:S04]  /*0160*/  UIADD3 UR4, UP0, UPT, UR4, 0x10, URZ ;  /* 0x0000001004047890 */ /* 0x001fc8000ff1e0ff */
[----:B------:R-:W-:-:S12]  /*0170*/  UIADD3.X UR5, UPT, UPT, URZ, UR5, URZ, UP0, !UPT ;  /* 0x00000005ff057290 */ /* 0x000fd800087fe4ff */
.L_x_53:
[----:B------:R0:W5:Y:S01]  /*0180*/  LDG.E R5, desc[UR6][R12.64] ;  /* 0x000000060c057981 */ /* 0x000162000c1e1900 */
[----:B------:R-:W1:Y:S03]  /*0190*/  LDCU UR8, c[0x0][0x390] ;  /* 0x00007200ff0877ac */ /* 0x000e660008000800 */
[----:B------:R0:W5:Y:S01]  /*01a0*/  LDG.E R4, desc[UR6][R14.64] ;  /* 0x000000060e047981 */ /* 0x000162000c1e1900 */
[----:B------:R-:W-:Y:S02]  /*01b0*/  MOV R3, RZ ;  /* 0x000000ff00037202 */ /* 0x000fe40000000f00 */
[----:B------:R-:W-:Y:S01]  /*01c0*/  MOV R27, RZ ;  /* 0x000000ff001b7202 */ /* 0x000fe20000000f00 */
[----:B-1----:R-:W-:-:S09]  /*01d0*/  UISETP.GE.U32.AND UP0, UPT, UR8, 0x8, UPT ;  /* 0x000000080800788c */ /* 0x002fd2000bf06070 */
[----:B0-----:R-:W-:Y:S05]  /*01e0*/  BRA.U !UP0, `(.L_x_1) ;  /* 0x0000000908d07547 */ /* 0x001fea000b800000 */
[----:B------:R-:W-:Y:S02]  /*01f0*/  MOV R27, RZ ;  /* 0x000000ff001b7202 */ /* 0x000fe40000000f00 */
[----:B------:R-:W-:Y:S02]  /*0200*/  MOV R16, UR4 ;  /* 0x0000000400107c02 */ /* 0x000fe40008000f00 */
[----:B------:R-:W-:Y:S02]  /*0210*/  MOV R17, UR5 ;  /* 0x0000000500117c02 */ /* 0x000fe40008000f00 */
[----:B------:R-:W-:-:S07]  /*0220*/  MOV R3, R6 ;  /* 0x0000000600037202 */ /* 0x000fce0000000f00 */
.L_x_26:
[----:B------:R-:W0:Y:S01]  /*0230*/  LDC R19, c[0x0][0x390] ;  /* 0x0000e400ff137b82 */ /* 0x000e220000000800 */
[----:B------:R-:W2:Y:S01]  /*0240*/  LDG.E R0, desc[UR6][R16.64+-0x10] ;  /* 0xfffff00610007981 */ /* 0x000ea2000c1e1900 */
[----:B0-----:R-:W-:-:S05]  /*0250*/  IMAD.WIDE.U32 R18, R19, 0x4, R16 ;  /* 0x0000000413127825 */ /* 0x001fca00078e0010 */
[----:B------:R-:W3:Y:S01]  /*0260*/  LDG.E R23, desc[UR6][R18.64+-0x10] ;  /* 0xfffff00612177981 */ /* 0x000ee2000c1e1900 */
[----:B------:R-:W-:Y:S01]  /*0270*/  IADD3 R3, PT, PT, R3, 0x8, RZ ;  /* 0x0000000803037810 */ /* 0x000fe20007ffe0ff */
[----:B------:R-:W-:Y:S03]  /*0280*/  BSSY.RECONVERGENT B0, `(.L_x_2) ;  /* 0x0000012000007945 */ /* 0x000fe60003800200 */
[----:B------:R-:W-:Y:S01]  /*0290*/  ISETP.NE.AND P0, PT, R3, RZ, PT ;  /* 0x000000ff0300720c */ /* 0x000fe20003f05270 */
[----:B--2--5:R-:W-:Y:S01]  /*02a0*/  FADD R0, R5, -R0 ;  /* 0x8000000005007221 */ /* 0x024fe20000000000 */
[----:B---3--:R-:W-:-:S04]  /*02b0*/  FADD R23, R4, -R23 ;  /* 0x8000001704177221 */ /* 0x008fc80000000000 */
[----:B------:R-:W-:-:S04]  /*02c0*/  FMUL R23, R23, R23 ;  /* 0x0000001717177220 */ /* 0x000fc80000400000 */
[----:B------:R-:W-:-:S05]  /*02d0*/  FFMA R23, R0, R0, R23 ;  /* 0x0000000000177223 */ /* 0x000fca0000000017 */
[----:B------:R-:W-:Y:S01]  /*02e0*/  IADD3 R0, PT, PT, R23, -0xd000000, RZ ;  /* 0xf300000017007810 */ /* 0x000fe20007ffe0ff */
[----:B------:R0:W1:Y:S03]  /*02f0*/  MUFU.RSQ R22, R23 ;  /* 0x0000001700167308 */ /* 0x0000660000001400 */
[----:B------:R-:W-:-:S13]  /*0300*/  ISETP.GT.U32.AND P1, PT, R0, 0x727fffff, PT ;  /* 0x727fffff0000780c */ /* 0x000fda0003f24070 */
[----:B0-----:R-:W-:Y:S05]  /*0310*/  @!P1 BRA `(.L_x_3) ;  /* 0x0000000000109947 */ /* 0x001fea0003800000 */
[----:B------:R-:W-:Y:S02]  /*0320*/  MOV R0, R23 ;  /* 0x0000001700007202 */ /* 0x000fe40000000f00 */
[----:B-1----:R-:W-:-:S07]  /*0330*/  MOV R22, 0x350 ;  /* 0x0000035000167802 */ /* 0x002fce0000000f00 */
[----:B------:R-:W-:Y:S05]  /*0340*/  CALL.REL.NOINC `($__internal_0_$__cuda_sm20_sqrt_rn_f32_slowpath) ;  /* 0x0000001400b87944 */ /* 0x000fea0003c00000 */
[----:B------:R-:W-:Y:S05]  /*0350*/  BRA `(.L_x_4) ;  /* 0x0000000000107947 */ /* 0x000fea0003800000 */
.L_x_3:
[----:B-1----:R-:W-:Y:S01]  /*0360*/  FMUL.FTZ R24, R23, R22 ;  /* 0x0000001617187220 */ /* 0x002fe20000410000 */
[----:B------:R-:W-:-:S03]  /*0370*/  FMUL.FTZ R0, R22, 0.5 ;  /* 0x3f00000016007820 */ /* 0x000fc60000410000 */
[----:B------:R-:W-:-:S04]  /*0380*/  FFMA R23, -R24, R24, R23 ;  /* 0x0000001818177223 */ /* 0x000fc80000000117 */
[----:B------:R-:W-:-:S07]  /*0390*/  FFMA R24, R23, R0, R24 ;  /* 0x0000000017187223 */ /* 0x000fce0000000018 */
.L_x_4:
[----:B------:R-:W-:Y:S05]  /*03a0*/  BSYNC.RECONVERGENT B0 ;  /* 0x0000000000007941 */ /* 0x000fea0003800200 */
.L_x_2:
[----:B------:R-:W2:Y:S04]  /*03b0*/  LDG.E R23, desc[UR6][R18.64+-0xc] ;  /* 0xfffff40612177981 */ /* 0x000ea8000c1e1900 */
[----:B------:R-:W3:Y:S01]  /*03c0*/  LDG.E R0, desc[UR6][R16.64+-0xc] ;  /* 0xfffff40610007981 */ /* 0x000ee2000c1e1900 */
[----:B------:R-:W-:Y:S01]  /*03d0*/  BSSY.RECONVERGENT B0, `(.L_x_5) ;  /* 0x0000012000007945 */ /* 0x000fe20003800200 */
[----:B------:R-:W-:Y:S01]  /*03e0*/  FADD R27, R24, R27 ;  /* 0x0000001b181b7221 */ /* 0x000fe20000000000 */
[----:B--2---:R-:W-:Y:S01]  /*03f0*/  FADD R23, R4, -R23 ;  /* 0x8000001704177221 */ /* 0x004fe20000000000 */
[----:B---3--:R-:W-:-:S03]  /*0400*/  FADD R0, R5, -R0 ;  /* 0x8000000005007221 */ /* 0x008fc60000000000 */
[----:B------:R-:W-:-:S04]  /*0410*/  FMUL R23, R23, R23 ;  /* 0x0000001717177220 */ /* 0x000fc80000400000 */
[----:B------:R-:W-:-:S04]  /*0420*/  FFMA R23, R0, R0, R23 ;  /* 0x0000000000177223 */ /* 0x000fc80000000017 */
[----:B------:R0:W1:Y:S01]  /*0430*/  MUFU.RSQ R22, R23 ;  /* 0x0000001700167308 */ /* 0x0000620000001400 */
[----:B------:R-:W-:-:S04]  /*0440*/  IADD3 R0, PT, PT, R23, -0xd000000, RZ ;  /* 0xf300000017007810 */ /* 0x000fc80007ffe0ff */
[----:B------:R-:W-:-:S13]  /*0450*/  ISETP.GT.U32.AND P1, PT, R0, 0x727fffff, PT ;  /* 0x727fffff0000780c */ /* 0x000fda0003f24070 */
[----:B01----:R-:W-:Y:S05]  /*0460*/  @!P1 BRA `(.L_x_6) ;  /* 0x0000000000109947 */ /* 0x003fea0003800000 */
[----:B------:R-:W-:Y:S02]  /*0470*/  MOV R0, R23 ;  /* 0x0000001700007202 */ /* 0x000fe40000000f00 */
[----:B------:R-:W-:-:S07]  /*0480*/  MOV R22, 0x4a0 ;  /* 0x000004a000167802 */ /* 0x000fce0000000f00 */
[----:B------:R-:W-:Y:S05]  /*0490*/  CALL.REL.NOINC `($__internal_0_$__cuda_sm20_sqrt_rn_f32_slowpath) ;  /* 0x0000001400647944 */ /* 0x000fea0003c00000 */
[----:B------:R-:W-:Y:S05]  /*04a0*/  BRA `(.L_x_7) ;  /* 0x0000000000107947 */ /* 0x000fea0003800000 */
.L_x_6:
[----:B------:R-:W-:Y:S01]  /*04b0*/  FMUL.FTZ R24, R23, R22 ;  /* 0x0000001617187220 */ /* 0x000fe20000410000 */
[----:B------:R-:W-:-:S03]  /*04c0*/  FMUL.FTZ R0, R22, 0.5 ;  /* 0x3f00000016007820 */ /* 0x000fc60000410000 */
[----:B------:R-:W-:-:S04]  /*04d0*/  FFMA R23, -R24, R24, R23 ;  /* 0x0000001818177223 */ /* 0x000fc80000000117 */
[----:B------:R-:W-:-:S07]  /*04e0*/  FFMA R24, R23, R0, R24 ;  /* 0x0000000017187223 */ /* 0x000fce0000000018 */
.L_x_7:
[----:B------:R-:W-:Y:S05]  /*04f0*/  BSYNC.RECONVERGENT B0 ;  /* 0x0000000000007941 */ /* 0x000fea0003800200 */
.L_x_5:
        /* <DEDUP_REMOVED lines=16> */
.L_x_9:
[----:B------:R-:W-:Y:S01]  /*0600*/  FMUL.FTZ R24, R23, R22 ;  /* 0x0000001617187220 */ /* 0x000fe20000410000 */
[----:B------:R-:W-:-:S03]  /*0610*/  FMUL.FTZ R0, R22, 0.5 ;  /* 0x3f00000016007820 */ /* 0x000fc60000410000 */
[----:B------:R-:W-:-:S04]  /*0620*/  FFMA R23, -R24, R24, R23 ;  /* 0x0000001818177223 */ /* 0x000fc80000000117 */
[----:B------:R-:W-:-:S07]  /*0630*/  FFMA R24, R23, R0, R24 ;  /* 0x0000000017187223 */ /* 0x000fce0000000018 */
.L_x_10:
[----:B------:R-:W-:Y:S05]  /*0640*/  BSYNC.RECONVERGENT B0 ;  /* 0x0000000000007941 */ /* 0x000fea0003800200 */
.L_x_8:
        /* <DEDUP_REMOVED lines=16> */
.L_x_12:
[----:B------:R-:W-:Y:S01]  /*0750*/  FMUL.FTZ R24, R23, R22 ;  /* 0x0000001617187220 */ /* 0x000fe20000410000 */
[----:B------:R-:W-:-:S03]  /*0760*/  FMUL.FTZ R0, R22, 0.5 ;  /* 0x3f00000016007820 */ /* 0x000fc60000410000 */
[----:B------:R-:W-:-:S04]  /*0770*/  FFMA R23, -R24, R24, R23 ;  /* 0x0000001818177223 */ /* 0x000fc80000000117 */
[----:B------:R-:W-:-:S07]  /*0780*/  FFMA R24, R23, R0, R24 ;  /* 0x0000000017187223 */ /* 0x000fce0000000018 */
.L_x_13:
[----:B------:R-:W-:Y:S05]  /*0790*/  BSYNC.RECONVERGENT B0 ;  /* 0x0000000000007941 */ /* 0x000fea0003800200 */
.L_x_11:
        /* <DEDUP_REMOVED lines=16> */
.L_x_15:
[----:B------:R-:W-:Y:S01]  /*08a0*/  FMUL.FTZ R24, R23, R22 ;  /* 0x0000001617187220 */ /* 0x000fe20000410000 */
[----:B------:R-:W-:-:S03]  /*08b0*/  FMUL.FTZ R0, R22, 0.5 ;  /* 0x3f00000016007820 */ /* 0x000fc60000410000 */
[----:B------:R-:W-:-:S04]  /*08c0*/  FFMA R23, -R24, R24, R23 ;  /* 0x0000001818177223 */ /* 0x000fc80000000117 */
[----:B------:R-:W-:-:S07]  /*08d0*/  FFMA R24, R23, R0, R24 ;  /* 0x0000000017187223 */ /* 0x000fce0000000018 */
.L_x_16:
[----:B------:R-:W-:Y:S05]  /*08e0*/  BSYNC.RECONVERGENT B0 ;  /* 0x0000000000007941 */ /* 0x000fea0003800200 */
.L_x_14:
        /* <DEDUP_REMOVED lines=16> */
.L_x_18:
[----:B------:R-:W-:Y:S01]  /*09f0*/  FMUL.FTZ R24, R23, R22 ;  /* 0x0000001617187220 */ /* 0x000fe20000410000 */
[----:B------:R-:W-:-:S03]  /*0a00*/  FMUL.FTZ R0, R22, 0.5 ;  /* 0x3f00000016007820 */ /* 0x000fc60000410000 */
[----:B------:R-:W-:-:S04]  /*0a10*/  FFMA R23, -R24, R24, R23 ;  /* 0x0000001818177223 */ /* 0x000fc80000000117 */
[----:B------:R-:W-:-:S07]  /*0a20*/  FFMA R24, R23, R0, R24 ;  /* 0x0000000017187223 */ /* 0x000fce0000000018 */
.L_x_19:
[----:B------:R-:W-:Y:S05]  /*0a30*/  BSYNC.RECONVERGENT B0 ;  /* 0x0000000000007941 */ /* 0x000fea0003800200 */
.L_x_17:
        /* <DEDUP_REMOVED lines=16> */
.L_x_21:
[----:B------:R-:W-:Y:S01]  /*0b40*/  FMUL.FTZ R24, R23, R22 ;  /* 0x0000001617187220 */ /* 0x000fe20000410000 */
[----:B------:R-:W-:-:S03]  /*0b50*/  FMUL.FTZ R0, R22, 0.5 ;  /* 0x3f00000016007820 */ /* 0x000fc60000410000 */
[----:B------:R-:W-:-:S04]  /*0b60*/  FFMA R23, -R24, R24, R23 ;  /* 0x0000001818177223 */ /* 0x000fc80000000117 */
[----:B------:R-:W-:-:S07]  /*0b70*/  FFMA R24, R23, R0, R24 ;  /* 0x0000000017187223 */ /* 0x000fce0000000018 */
.L_x_22:
[----:B------:R-:W-:Y:S05]  /*0b80*/  BSYNC.RECONVERGENT B0 ;  /* 0x0000000000007941 */ /* 0x000fea0003800200 */
.L_x_20:
        /* <DEDUP_REMOVED lines=16> */
.L_x_24:
[----:B------:R-:W-:Y:S01]  /*0c90*/  FMUL.FTZ R24, R23, R22 ;  /* 0x0000001617187220 */ /* 0x000fe20000410000 */
[----:B------:R-:W-:-:S03]  /*0ca0*/  FMUL.FTZ R0, R22, 0.5 ;  /* 0x3f00000016007820 */ /* 0x000fc60000410000 */
[----:B------:R-:W-:-:S04]  /*0cb0*/  FFMA R19, -R24, R24, R23 ;  /* 0x0000001818137223 */ /* 0x000fc80000000117 */
[----:B------:R-:W-:-:S07]  /*0cc0*/  FFMA R24, R19, R0, R24 ;  /* 0x0000000013187223 */ /* 0x000fce0000000018 */
.L_x_25:
[----:B------:R-:W-:Y:S05]  /*0cd0*/  BSYNC.RECONVERGENT B0 ;  /* 0x0000000000007941 */ /* 0x000fea0003800200 */
.L_x_23:
[----:B------:R-:W-:Y:S01]  /*0ce0*/  IADD3 R16, P1, PT, R16, 0x20, RZ ;  /* 0x0000002010107810 */ /* 0x000fe20007f3e0ff */
[----:B------:R-:W-:-:S03]  /*0cf0*/  FADD R27, R27, R24 ;  /* 0x000000181b1b7221 */ /* 0x000fc60000000000 */
[----:B------:R-:W-:Y:S01]  /*0d00*/  IADD3.X R17, PT, PT, RZ, R17, RZ, P1, !PT ;  /* 0x00000011ff117210 */ /* 0x000fe20000ffe4ff */
[----:B------:R-:W-:Y:S08]  /*0d10*/  @P0 BRA `(.L_x_26) ;  /* 0xfffffff400440947 */ /* 0x000ff0000383ffff */
[----:B------:R-:W-:-:S07]  /*0d20*/  MOV R3, R9 ;  /* 0x0000000900037202 */ /* 0x000fce0000000f00 */
.L_x_1:
[----:B------:R-:W-:-:S13]  /*0d30*/  ISETP.NE.AND P0, PT, R21, RZ, PT ;  /* 0x000000ff1500720c */ /* 0x000fda0003f05270 */
[----:B------:R-:W-:Y:S05]  /*0d40*/  @!P0 BRA `(.L_x_27) ;  /* 0x0000000800c08947 */ /* 0x000fea0003800000 */
[----:B------:R-:W-:-:S13]  /*0d50*/  ISETP.GE.U32.AND P0, PT, R7, 0x3, PT ;  /* 0x000000030700780c */ /* 0x000fda0003f06070 */
[----:B------:R-:W-:Y:S05]  /*0d60*/  @!P0 BRA `(.L_x_28) ;  /* 0x0000000400708947 */ /* 0x000fea0003800000 */
[----:B------:R-:W0:Y:S08]  /*0d70*/  LDC R0, c[0x0][0x390] ;  /* 0x0000e400ff007b82 */ /* 0x000e300000000800 */
[----:B------:R-:W1:Y:S01]  /*0d80*/  LDC.64 R28, c[0x0][0x388] ;  /* 0x0000e200ff1c7b82 */ /* 0x000e620000000a00 */
[----:B0-----:R-:W-:-:S05]  /*0d90*/  IADD3 R17, PT, PT, R3, R0, RZ ;  /* 0x0000000003117210 */ /* 0x001fca0007ffe0ff */
[----:B-1----:R-:W-:-:S04]  /*0da0*/  IMAD.WIDE.U32 R16, R17, 0x4, R28 ;  /* 0x0000000411107825 */ /* 0x002fc800078e001c */
[----:B------:R-:W-:Y:S02]  /*0db0*/  IMAD.WIDE.U32 R28, R3, 0x4, R28 ;  /* 0x00000004031c7825 */ /* 0x000fe400078e001c */
[----:B------:R-:W2:Y:S04]  /*0dc0*/  LDG.E R17, desc[UR6][R16.64] ;  /* 0x0000000610117981 */ /* 0x000ea8000c1e1900 */
[----:B------:R-:W3:Y:S01]  /*0dd0*/  LDG.E R0, desc[UR6][R28.64] ;  /* 0x000000061c007981 */ /* 0x000ee2000c1e1900 */
[----:B------:R-:W-:Y:S01]  /*0de0*/  BSSY.RECONVERGENT B0, `(.L_x_29) ;  /* 0x0000011000007945 */ /* 0x000fe20003800200 */
[----:B--2--5:R-:W-:Y:S01]  /*0df0*/  FADD R18, R4, -R17 ;  /* 0x8000001104127221 */ /* 0x024fe20000000000 */
        /* <DEDUP_REMOVED lines=11> */
.L_x_30:
[----:B------:R-:W-:Y:S01]  /*0eb0*/  FMUL.FTZ R24, R19, R18 ;  /* 0x0000001213187220 */ /* 0x000fe20000410000 */
[----:B------:R-:W-:-:S03]  /*0ec0*/  FMUL.FTZ R0, R18, 0.5 ;  /* 0x3f00000012007820 */ /* 0x000fc60000410000 */
[----:B------:R-:W-:-:S04]  /*0ed0*/  FFMA R17, -R24, R24, R19 ;  /* 0x0000001818117223 */ /* 0x000fc80000000113 */
[----:B------:R-:W-:-:S07]  /*0ee0*/  FFMA R24, R17, R0, R24 ;  /* 0x0000000011187223 */ /* 0x000fce0000000018 */
.L_x_31:
[----:B------:R-:W-:Y:S05]  /*0ef0*/  BSYNC.RECONVERGENT B0 ;  /* 0x0000000000007941 */ /* 0x000fea0003800200 */
.L_x_29:
[----:B------:R-:W0:Y:S01]  /*0f00*/  LDC R19, c[0x0][0x390] ;  /* 0x0000e400ff137b82 */ /* 0x000e220000000800 */
[----:B------:R-:W2:Y:S01]  /*0f10*/  LDG.E R0, desc[UR6][R28.64+0x4] ;  /* 0x000004061c007981 */ /* 0x000ea2000c1e1900 */
[----:B0-----:R-:W-:-:S05]  /*0f20*/  IMAD.WIDE.U32 R18, R19, 0x4, R28 ;  /* 0x0000000413127825 */ /* 0x001fca00078e001c */
[----:B------:R-:W3:Y:S01]  /*0f30*/  LDG.E R17, desc[UR6][R18.64+0x4] ;  /* 0x0000040612117981 */ /* 0x000ee2000c1e1900 */
[----:B------:R-:W-:Y:S01]  /*0f40*/  BSSY.RECONVERGENT B0, `(.L_x_32) ;  /* 0x0000012000007945 */ /* 0x000fe20003800200 */
[----:B------:R-:W-:Y:S01]  /*0f50*/  FADD R16, R27, R24 ;  /* 0x000000181b107221 */ /* 0x000fe20000000000 */
[----:B--2---:R-:W-:Y:S01]  /*0f60*/  FADD R0, R5, -R0 ;  /* 0x8000000005007221 */ /* 0x004fe20000000000 */
        /* <DEDUP_REMOVED lines=11> */
.L_x_33:
[----:B-1----:R-:W-:Y:S01]  /*1020*/  FMUL.FTZ R24, R17, R22 ;  /* 0x0000001611187220 */ /* 0x002fe20000410000 */
[----:B------:R-:W-:-:S03]  /*1030*/  FMUL.FTZ R0, R22, 0.5 ;  /* 0x3f00000016007820 */ /* 0x000fc60000410000 */
[----:B------:R-:W-:-:S04]  /*1040*/  FFMA R17, -R24, R24, R17 ;  /* 0x0000001818117223 */ /* 0x000fc80000000111 */
[----:B------:R-:W-:-:S07]  /*1050*/  FFMA R24, R17, R0, R24 ;  /* 0x0000000011187223 */ /* 0x000fce0000000018 */
.L_x_34:
[----:B------:R-:W-:Y:S05]  /*1060*/  BSYNC.RECONVERGENT B0 ;  /* 0x0000000000007941 */ /* 0x000fea0003800200 */
.L_x_32:
        /* <DEDUP_REMOVED lines=16> */
.L_x_36:
[----:B------:R-:W-:Y:S01]  /*1170*/  FMUL.FTZ R24, R17, R22 ;  /* 0x0000001611187220 */ /* 0x000fe20000410000 */
[----:B------:R-:W-:-:S03]  /*1180*/  FMUL.FTZ R0, R22, 0.5 ;  /* 0x3f00000016007820 */ /* 0x000fc60000410000 */
[----:B------:R-:W-:-:S04]  /*1190*/  FFMA R17, -R24, R24, R17 ;  /* 0x0000001818117223 */ /* 0x000fc80000000111 */
[----:B------:R-:W-:-:S07]  /*11a0*/  FFMA R24, R17, R0, R24 ;  /* 0x0000000011187223 */ /* 0x000fce0000000018 */
.L_x_37:
[----:B------:R-:W-:Y:S05]  /*11b0*/  BSYNC.RECONVERGENT B0 ;  /* 0x0000000000007941 */ /* 0x000fea0003800200 */
.L_x_35:
        /* <DEDUP_REMOVED lines=16> */
.L_x_39:
[----:B------:R-:W-:Y:S01]  /*12c0*/  FMUL.FTZ R24, R17, R22 ;  /* 0x0000001611187220 */ /* 0x000fe20000410000 */
[----:B------:R-:W-:-:S03]  /*12d0*/  FMUL.FTZ R0, R22, 0.5 ;  /* 0x3f00000016007820 */ /* 0x000fc60000410000 */
[----:B------:R-:W-:-:S04]  /*12e0*/  FFMA R17, -R24, R24, R17 ;  /* 0x0000001818117223 */ /* 0x000fc80000000111 */
[----:B------:R-:W-:-:S07]  /*12f0*/  FFMA R24, R17, R0, R24 ;  /* 0x0000000011187223 */ /* 0x000fce0000000018 */
.L_x_40:
[----:B------:R-:W-:Y:S05]  /*1300*/  BSYNC.RECONVERGENT B0 ;  /* 0x0000000000007941 */ /* 0x000fea0003800200 */
.L_x_38:
[----:B------:R-:W-:Y:S01]  /*1310*/  FADD R27, R16, R24 ;  /* 0x00000018101b7221 */ /* 0x000fe20000000000 */
[----:B------:R-:W-:-:S07]  /*1320*/  IADD3 R3, PT, PT, R3, 0x4, RZ ;  /* 0x0000000403037810 */ /* 0x000fce0007ffe0ff */
.L_x_28:
[----:B------:R-:W-:-:S13]  /*1330*/  ISETP.NE.AND P0, PT, R20, RZ, PT ;  /* 0x000000ff1400720c */ /* 0x000fda0003f05270 */
[----:B------:R-:W-:Y:S05]  /*1340*/  @!P0 BRA `(.L_x_27) ;  /* 0x0000000400408947 */ /* 0x000fea0003800000 */
[----:B------:R-:W-:-:S13]  /*1350*/  ISETP.NE.AND P0, PT, R20, 0x1, PT ;  /* 0x000000011400780c */ /* 0x000fda0003f05270 */
        /* <DEDUP_REMOVED lines=21> */
.L_x_43:
[----:B------:R-:W-:Y:S01]  /*14b0*/  FMUL.FTZ R24, R23, R22 ;  /* 0x0000001617187220 */ /* 0x000fe20000410000 */
[----:B------:R-:W-:-:S03]  /*14c0*/  FMUL.FTZ R0, R22, 0.5 ;  /* 0x3f00000016007820 */ /* 0x000fc60000410000 */
[----:B------:R-:W-:-:S04]  /*14d0*/  FFMA R19, -R24, R24, R23 ;  /* 0x0000001818137223 */ /* 0x000fc80000000117 */
[----:B------:R-:W-:-:S07]  /*14e0*/  FFMA R24, R19, R0, R24 ;  /* 0x0000000013187223 */ /* 0x000fce0000000018 */
.L_x_44:
[----:B------:R-:W-:Y:S05]  /*14f0*/  BSYNC.RECONVERGENT B0 ;  /* 0x0000000000007941 */ /* 0x000fea0003800200 */
.L_x_42:
[----:B------:R-:W0:Y:S02]  /*1500*/  LDC R19, c[0x0][0x390] ;  /* 0x0000e400ff137b82 */ /* 0x000e240000000800 */
[----:B0-----:R-:W-:Y:S02]  /*1510*/  IMAD.WIDE.U32 R18, R19, 0x4, R16 ;  /* 0x0000000413127825 */ /* 0x001fe400078e0010 */
[----:B------:R-:W2:Y:S04]  /*1520*/  LDG.E R16, desc[UR6][R16.64+0x4] ;  /* 0x0000040610107981 */ /* 0x000ea8000c1e1900 */
        /* <DEDUP_REMOVED lines=15> */
.L_x_46:
[----:B-1----:R-:W-:Y:S01]  /*1620*/  FMUL.FTZ R24, R23, R22 ;  /* 0x0000001617187220 */ /* 0x002fe20000410000 */
[----:B------:R-:W-:-:S03]  /*1630*/  FMUL.FTZ R0, R22, 0.5 ;  /* 0x3f00000016007820 */ /* 0x000fc60000410000 */
[----:B------:R-:W-:-:S04]  /*1640*/  FFMA R17, -R24, R24, R23 ;  /* 0x0000001818117223 */ /* 0x000fc80000000117 */
[----:B------:R-:W-:-:S07]  /*1650*/  FFMA R24, R17, R0, R24 ;  /* 0x0000000011187223 */ /* 0x000fce0000000018 */
.L_x_47:
[----:B------:R-:W-:Y:S05]  /*1660*/  BSYNC.RECONVERGENT B0 ;  /* 0x0000000000007941 */ /* 0x000fea0003800200 */
.L_x_45:
[----:B------:R-:W-:Y:S01]  /*1670*/  FADD R27, R27, R24 ;  /* 0x000000181b1b7221 */ /* 0x000fe20000000000 */
[----:B------:R-:W-:-:S07]  /*1680*/  IADD3 R3, PT, PT, R3, 0x2, RZ ;  /* 0x0000000203037810 */ /* 0x000fce0007ffe0ff */
.L_x_41:
[----:B------:R-:W0:Y:S02]  /*1690*/  LDC R0, c[0x0][0x390] ;  /* 0x0000e400ff007b82 */ /* 0x000e240000000800 */
[----:B0-----:R-:W-:-:S13]  /*16a0*/  LOP3.LUT P0, RZ, R0, 0x1, RZ, 0xc0, !PT ;  /* 0x0000000100ff7812 */ /* 0x001fda000780c0ff */
[----:B------:R-:W-:Y:S05]  /*16b0*/  @!P0 BRA `(.L_x_27) ;  /* 0x0000000000648947 */ /* 0x000fea0003800000 */
[----:B------:R-:W0:Y:S01]  /*16c0*/  LDC.64 R16, c[0x0][0x388] ;  /* 0x0000e200ff107b82 */ /* 0x000e220000000a00 */
[----:B------:R-:W-:-:S05]  /*16d0*/  IADD3 R19, PT, PT, R3, R0, RZ ;  /* 0x0000000003137210 */ /* 0x000fca0007ffe0ff */
[----:B0-----:R-:W-:-:S04]  /*16e0*/  IMAD.WIDE.U32 R18, R19, 0x4, R16 ;  /* 0x0000000413127825 */ /* 0x001fc800078e0010 */
        /* <DEDUP_REMOVED lines=16> */
.L_x_49:
[----:B------:R-:W-:Y:S01]  /*17f0*/  FMUL.FTZ R24, R3, R4 ;  /* 0x0000000403187220 */ /* 0x000fe20000410000 */
[----:B------:R-:W-:-:S03]  /*1800*/  FMUL.FTZ R0, R4, 0.5 ;  /* 0x3f00000004007820 */ /* 0x000fc60000410000 */
[----:B------:R-:W-:-:S04]  /*1810*/  FFMA R3, -R24, R24, R3 ;  /* 0x0000001818037223 */ /* 0x000fc80000000103 */
[----:B------:R-:W-:-:S07]  /*1820*/  FFMA R24, R3, R0, R24 ;  /* 0x0000000003187223 */ /* 0x000fce0000000018 */
.L_x_50:
[----:B------:R-:W-:Y:S05]  /*1830*/  BSYNC.RECONVERGENT B0 ;  /* 0x0000000000007941 */ /* 0x000fea0003800200 */
.L_x_48:
[----:B------:R-:W-:-:S07]  /*1840*/  FADD R27, R27, R24 ;  /* 0x000000181b1b7221 */ /* 0x000fce0000000000 */
.L_x_27:
[----:B------:R-:W0:Y:S01]  /*1850*/  MUFU.RCP R3, R2 ;  /* 0x0000000200037308 */ /* 0x000e220000001000 */
[----:B------:R-:W-:Y:S07]  /*1860*/  BSSY.RECONVERGENT B0, `(.L_x_51) ;  /* 0x000000a000007945 */ /* 0x000fee0003800200 */
[----:B------:R-:W1:Y:S01]  /*1870*/  FCHK P0, R27, R2 ;  /* 0x000000021b007302 */ /* 0x000e620000000000 */
[----:B0-----:R-:W-:-:S04]  /*1880*/  FFMA R0, -R2, R3, 1 ;  /* 0x3f80000002007423 */ /* 0x001fc80000000103 */
[----:B------:R-:W-:-:S04]  /*1890*/  FFMA R0, R3, R0, R3 ;  /* 0x0000000003007223 */ /* 0x000fc80000000003 */
[----:B------:R-:W-:-:S04]  /*18a0*/  FFMA R3, R0, R27, RZ ;  /* 0x0000001b00037223 */ /* 0x000fc800000000ff */
[----:B-----5:R-:W-:-:S04]  /*18b0*/  FFMA R4, -R2, R3, R27 ;  /* 0x0000000302047223 */ /* 0x020fc8000000011b */
[----:B------:R-:W-:Y:S01]  /*18c0*/  FFMA R3, R0, R4, R3 ;  /* 0x0000000400037223 */ /* 0x000fe20000000003 */
[----:B-1----:R-:W-:Y:S06]  /*18d0*/  @!P0 BRA `(.L_x_52) ;  /* 0x0000000000088947 */ /* 0x002fec0003800000 */
[----:B------:R-:W-:-:S07]  /*18e0*/  MOV R4, 0x1900 ;  /* 0x0000190000047802 */ /* 0x000fce0000000f00 */
[----:B------:R-:W-:Y:S05]  /*18f0*/  CALL.REL.NOINC `($__internal_1_$__cuda_sm3x_div_rn_noftz_f32_slowpath) ;  /* 0x0000000000a07944 */ /* 0x000fea0003c00000 */
.L_x_52:
[----:B------:R-:W-:Y:S05]  /*1900*/  BSYNC.RECONVERGENT B0 ;  /* 0x0000000000007941 */ /* 0x000fea0003800200 */
.L_x_51:
[----:B------:R-:W-:Y:S01]  /*1910*/  IADD3 R8, PT, PT, R8, 0x1, RZ ;  /* 0x0000000108087810 */ /* 0x000fe20007ffe0ff */
[----:B------:R0:W-:Y:S03]  /*1920*/  STG.E desc[UR6][R10.64], R3 ;  /* 0x000000030a007986 */ /* 0x0001e6000c101906 */
[----:B------:R-:W-:-:S13]  /*1930*/  ISETP.NE.AND P0, PT, R8, 0x3e8, PT ;  /* 0x000003e80800780c */ /* 0x000fda0003f05270 */
[----:B0-----:R-:W-:Y:S05]  /*1940*/  @!P0 EXIT ;  /* 0x000000000000894d */ /* 0x001fea0003800000 */
[----:B------:R-:W-:Y:S05]  /*1950*/  BRA `(.L_x_53) ;  /* 0xffffffe800087947 */ /* 0x000fea000383ffff */
.L_x_0:
[----:B------:R-:W0:Y:S08]  /*1960*/  MUFU.RCP R3, R2 ;  /* 0x0000000200037308 */ /* 0x000e300000001000 */
[----:B------:R-:W1:Y:S01]  /*1970*/  FCHK P0, RZ, R2 ;  /* 0x00000002ff007302 */ /* 0x000e620000000000 */
[----:B0-----:R-:W-:-:S04]  /*1980*/  FFMA R0, -R2, R3, 1 ;  /* 0x3f80000002007423 */ /* 0x001fc80000000103 */
[----:B------:R-:W-:-:S04]  /*1990*/  FFMA R4, R3, R0, R3 ;  /* 0x0000000003047223 */ /* 0x000fc80000000003 */
[----:B------:R-:W-:-:S04]  /*19a0*/  FFMA R3, RZ, R4, RZ ;  /* 0x00000004ff037223 */ /* 0x000fc800000000ff */
[----:B------:R-:W-:-:S04]  /*19b0*/  FFMA R0, -R2, R3, RZ ;  /* 0x0000000302007223 */ /* 0x000fc800000001ff */
[----:B------:R-:W-:Y:S01]  /*19c0*/  FFMA R3, R4, R0, R3 ;  /* 0x0000000004037223 */ /* 0x000fe20000000003 */
[----:B-1----:R-:W-:Y:S06]  /*19d0*/  @!P0 BRA `(.L_x_54) ;  /* 0x00000000000c8947 */ /* 0x002fec0003800000 */
[----:B------:R-:W-:Y:S01]  /*19e0*/  HFMA2 R27, -RZ, RZ, 0, 0 ;  /* 0x00000000ff1b7431 */ /* 0x000fe200000001ff */
[----:B------:R-:W-:-:S07]  /*19f0*/  MOV R4, 0x1a10 ;  /* 0x00001a1000047802 */ /* 0x000fce0000000f00 */
[----:B------:R-:W-:Y:S05]  /*1a00*/  CALL.REL.NOINC `($__internal_1_$__cuda_sm3x_div_rn_noftz_f32_slowpath) ;  /* 0x00000000005c7944 */ /* 0x000fea0003c00000 */
.L_x_54:
[----:B------:R-:W-:Y:S01]  /*1a10*/  STG.E desc[UR6][R10.64], R3 ;  /* 0x000000030a007986 */ /* 0x000fe2000c101906 */
[----:B------:R-:W-:Y:S05]  /*1a20*/  EXIT ;  /* 0x000000000000794d */ /* 0x000fea0003800000 */
        .weak           $__internal_0_$__cuda_sm20_sqrt_rn_f32_slowpath
        .type           $__internal_0_$__cuda_sm20_sqrt_rn_f32_slowpath,@function
        .size           $__internal_0_$__cuda_sm20_sqrt_rn_f32_slowpath,($__internal_1_$__cuda_sm3x_div_rn_noftz_f32_slowpath - $__internal_0_$__cuda_sm20_sqrt_rn_f32_slowpath)
$__internal_0_$__cuda_sm20_sqrt_rn_f32_slowpath:
[----:B------:R-:W-:-:S13]  /*1a30*/  LOP3.LUT P1, RZ, R0, 0x7fffffff, RZ, 0xc0, !PT ;  /* 0x7fffffff00ff7812 */ /* 0x000fda000782c0ff */
[----:B------:R-:W-:Y:S01]  /*1a40*/  @!P1 MOV R24, R0 ;  /* 0x0000000000189202 */ /* 0x000fe20000000f00 */
[----:B------:R-:W-:Y:S06]  /*1a50*/  @!P1 BRA `(.L_x_55) ;  /* 0x0000000000409947 */ /* 0x000fec0003800000 */
[----:B------:R-:W-:-:S13]  /*1a60*/  FSETP.GEU.FTZ.AND P1, PT, R0, RZ, PT ;  /* 0x000000ff0000720b */ /* 0x000fda0003f3e000 */
[----:B------:R-:W-:Y:S01]  /*1a70*/  @!P1 MOV R24, 0x7fffffff ;  /* 0x7fffffff00189802 */ /* 0x000fe20000000f00 */
[----:B------:R-:W-:Y:S06]  /*1a80*/  @!P1 BRA `(.L_x_55) ;  /* 0x0000000000349947 */ /* 0x000fec0003800000 */
[----:B------:R-:W-:-:S13]  /*1a90*/  FSETP.GTU.FTZ.AND P1, PT, |R0|, +INF , PT ;  /* 0x7f8000000000780b */ /* 0x000fda0003f3c200 */
[----:B------:R-:W-:Y:S01]  /*1aa0*/  @P1 FADD.FTZ R24, R0, 1 ;  /* 0x3f80000000181421 */ /* 0x000fe20000010000 */
[----:B------:R-:W-:Y:S06]  /*1ab0*/  @P1 BRA `(.L_x_55) ;  /* 0x0000000000281947 */ /* 0x000fec0003800000 */
[----:B------:R-:W-:-:S13]  /*1ac0*/  FSETP.NEU.FTZ.AND P1, PT, |R0|, +INF , PT ;  /* 0x7f8000000000780b */ /* 0x000fda0003f3d200 */
[----:B------:R-:W-:-:S04]  /*1ad0*/  @P1 FFMA R25, R0, 1.84467440737095516160e+19, RZ ;  /* 0x5f80000000191823 */ /* 0x000fc800000000ff */
[----:B------:R-:W0:Y:S02]  /*1ae0*/  @P1 MUFU.RSQ R23, R25 ;  /* 0x0000001900171308 */ /* 0x000e240000001400 */
[----:B0-----:R-:W-:Y:S01]  /*1af0*/  @P1 FMUL.FTZ R24, R25, R23 ;  /* 0x0000001719181220 */ /* 0x001fe20000410000 */
[----:B------:R-:W-:-:S03]  /*1b00*/  @P1 FMUL.FTZ R23, R23, 0.5 ;  /* 0x3f00000017171820 */ /* 0x000fc60000410000 */
[----:B------:R-:W-:-:S04]  /*1b10*/  @P1 FADD.FTZ R26, -R24, -RZ ;  /* 0x800000ff181a1221 */ /* 0x000fc80000010100 */
[----:B------:R-:W-:-:S04]  /*1b20*/  @P1 FFMA R26, R24, R26, R25 ;  /* 0x0000001a181a1223 */ /* 0x000fc80000000019 */
[----:B------:R-:W-:Y:S01]  /*1b30*/  @P1 FFMA R23, R26, R23, R24 ;  /* 0x000000171a171223 */ /* 0x000fe20000000018 */
[----:B------:R-:W-:-:S03]  /*1b40*/  @!P1 MOV R24, R0 ;  /* 0x0000000000189202 */ /* 0x000fc60000000f00 */
[----:B------:R-:W-:-:S07]  /*1b50*/  @P1 FMUL.FTZ R24, R23, 2.3283064365386962891e-10 ;  /* 0x2f80000017181820 */ /* 0x000fce0000410000 */
.L_x_55:
[----:B------:R-:W-:-:S04]  /*1b60*/  HFMA2 R23, -RZ, RZ, 0, 0 ;  /* 0x00000000ff177431 */ /* 0x000fc800000001ff */
[----:B------:R-:W-:Y:S05]  /*1b70*/  RET.REL.NODEC R22 `(_Z19gpu_global_distancePfS_i) ;  /* 0xffffffe416207950 */ /* 0x000fea0003c3ffff */
        .weak           $__internal_1_$__cuda_sm3x_div_rn_noftz_f32_slowpath
        .type           $__internal_1_$__cuda_sm3x_div_rn_noftz_f32_slowpath,@function
        .size           $__internal_1_$__cuda_sm3x_div_rn_noftz_f32_slowpath,(.L_x_69 - $__internal_1_$__cuda_sm3x_div_rn_noftz_f32_slowpath)
$__internal_1_$__cuda_sm3x_div_rn_noftz_f32_slowpath:
[----:B------:R-:W-:Y:S01]  /*1b80*/  SHF.R.U32.HI R3, RZ, 0x17, R2 ;  /* 0x00000017ff037819 */ /* 0x000fe20000011602 */
[----:B------:R-:W-:Y:S01]  /*1b90*/  BSSY.RECONVERGENT B1, `(.L_x_56) ;  /* 0x0000063000017945 */ /* 0x000fe20003800200 */
[----:B------:R-:W-:Y:S02]  /*1ba0*/  SHF.R.U32.HI R0, RZ, 0x17, R27 ;  /* 0x00000017ff007819 */ /* 0x000fe4000001161b */
[----:B------:R-:W-:Y:S02]  /*1bb0*/  LOP3.LUT R3, R3, 0xff, RZ, 0xc0, !PT ;  /* 0x000000ff03037812 */ /* 0x000fe400078ec0ff */
[----:B------:R-:W-:Y:S02]  /*1bc0*/  LOP3.LUT R18, R0, 0xff, RZ, 0xc0, !PT ;  /* 0x000000ff00127812 */ /* 0x000fe400078ec0ff */
[----:B------:R-:W-:Y:S02]  /*1bd0*/  IADD3 R17, PT, PT, R3, -0x1, RZ ;  /* 0xffffffff03117810 */ /* 0x000fe40007ffe0ff */
[----:B------:R-:W-:-:S02]  /*1be0*/  IADD3 R16, PT, PT, R18, -0x1, RZ ;  /* 0xffffffff12107810 */ /* 0x000fc40007ffe0ff */
[----:B------:R-:W-:Y:S02]  /*1bf0*/  ISETP.GT.U32.AND P0, PT, R17, 0xfd, PT ;  /* 0x000000fd1100780c */ /* 0x000fe40003f04070 */
[----:B------:R-:W-:Y:S02]  /*1c00*/  MOV R0, R2 ;  /* 0x0000000200007202 */ /* 0x000fe40000000f00 */
[----:B------:R-:W-:-:S13]  /*1c10*/  ISETP.GT.U32.OR P0, PT, R16, 0xfd, P0 ;  /* 0x000000fd1000780c */ /* 0x000fda0000704470 */
[----:B------:R-:W-:Y:S01]  /*1c20*/  @!P0 MOV R5, RZ ;  /* 0x000000ff00058202 */ /* 0x000fe20000000f00 */
[----:B------:R-:W-:Y:S06]  /*1c30*/  @!P0 BRA `(.L_x_57) ;  /* 0x00000000005c8947 */ /* 0x000fec0003800000 */
[----:B------:R-:W-:Y:S02]  /*1c40*/  FSETP.GTU.FTZ.AND P0, PT, |R27|, +INF , PT ;  /* 0x7f8000001b00780b */ /* 0x000fe40003f1c200 */
[----:B------:R-:W-:-:S04]  /*1c50*/  FSETP.GTU.FTZ.AND P1, PT, |R2|, +INF , PT ;  /* 0x7f8000000200780b */ /* 0x000fc80003f3c200 */
[----:B------:R-:W-:-:S13]  /*1c60*/  PLOP3.LUT P0, PT, P0, P1, PT, 0xf8, 0x8f ;  /* 0x00000000008f781c */ /* 0x000fda0000703f70 */
[----:B------:R-:W-:Y:S05]  /*1c70*/  @P0 BRA `(.L_x_58) ;  /* 0x00000004004c0947 */ /* 0x000fea0003800000 */
[----:B------:R-:W-:-:S13]  /*1c80*/  LOP3.LUT P0, RZ, R0, 0x7fffffff, R27, 0xc8, !PT ;  /* 0x7fffffff00ff7812 */ /* 0x000fda000780c81b */
[----:B------:R-:W-:Y:S05]  /*1c90*/  @!P0 BRA `(.L_x_59) ;  /* 0x00000004003c8947 */ /* 0x000fea0003800000 */
[C---:B------:R-:W-:Y:S02]  /*1ca0*/  FSETP.NEU.FTZ.AND P2, PT, |R27|.reuse, +INF , PT ;  /* 0x7f8000001b00780b */ /* 0x040fe40003f5d200 */
[----:B------:R-:W-:Y:S02]  /*1cb0*/  FSETP.NEU.FTZ.AND P1, PT, |R2|, +INF , PT ;  /* 0x7f8000000200780b */ /* 0x000fe40003f3d200 */
[----:B------:R-:W-:-:S11]  /*1cc0*/  FSETP.NEU.FTZ.AND P0, PT, |R27|, +INF , PT ;  /* 0x7f8000001b00780b */ /* 0x000fd60003f1d200 */
[----:B------:R-:W-:Y:S05]  /*1cd0*/  @!P1 BRA !P2, `(.L_x_59) ;  /* 0x00000004002c9947 */ /* 0x000fea0005000000 */
[----:B------:R-:W-:-:S04]  /*1ce0*/  LOP3.LUT P2, RZ, R27, 0x7fffffff, RZ, 0xc0, !PT ;  /* 0x7fffffff1bff7812 */ /* 0x000fc8000784c0ff */
[----:B------:R-:W-:-:S13]  /*1cf0*/  PLOP3.LUT P1, PT, P1, P2, PT, 0x2f, 0xf2 ;  /* 0x0000000000f2781c */ /* 0x000fda0000f24577 */
[----:B------:R-:W-:Y:S05]  /*1d00*/  @P1 BRA `(.L_x_60) ;  /* 0x0000000400181947 */ /* 0x000fea0003800000 */
[----:B------:R-:W-:-:S04]  /*1d10*/  LOP3.LUT P1, RZ, R0, 0x7fffffff, RZ, 0xc0, !PT ;  /* 0x7fffffff00ff7812 */ /* 0x000fc8000782c0ff */
[----:B------:R-:W-:-:S13]  /*1d20*/  PLOP3.LUT P0, PT, P0, P1, PT, 0x2f, 0xf2 ;  /* 0x0000000000f2781c */ /* 0x000fda0000702577 */
[----:B------:R-:W-:Y:S05]  /*1d30*/  @P0 BRA `(.L_x_61) ;  /* 0x0000000400000947 */ /* 0x000fea0003800000 */
[----:B------:R-:W-:Y:S02]  /*1d40*/  ISETP.GE.AND P0, PT, R16, RZ, PT ;  /* 0x000000ff1000720c */ /* 0x000fe40003f06270 */
[----:B------:R-:W-:-:S11]  /*1d50*/  ISETP.GE.AND P1, PT, R17, RZ, PT ;  /* 0x000000ff1100720c */ /* 0x000fd60003f26270 */
[----:B------:R-:W-:Y:S01]  /*1d60*/  @P0 MOV R5, RZ ;  /* 0x000000ff00050202 */ /* 0x000fe20000000f00 */
[----:B------:R-:W-:Y:S01]  /*1d70*/  @!P0 FFMA R27, R27, 1.84467440737095516160e+19, RZ ;  /* 0x5f8000001b1b8823 */ /* 0x000fe200000000ff */
[----:B------:R-:W-:Y:S01]  /*1d80*/  @!P0 MOV R5, 0xffffffc0 ;  /* 0xffffffc000058802 */ /* 0x000fe20000000f00 */
[----:B------:R-:W-:-:S03]  /*1d90*/  @!P1 FFMA R0, R2, 1.84467440737095516160e+19, RZ ;  /* 0x5f80000002009823 */ /* 0x000fc600000000ff */
[----:B------:R-:W-:-:S07]  /*1da0*/  @!P1 IADD3 R5, PT, PT, R5, 0x40, RZ ;  /* 0x0000004005059810 */ /* 0x000fce0007ffe0ff */
.L_x_57:
[----:B------:R-:W-:Y:S01]  /*1db0*/  LEA R17, R3, 0xc0800000, 0x17 ;  /* 0xc080000003117811 */ /* 0x000fe200078eb8ff */
[----:B------:R-:W-:Y:S01]  /*1dc0*/  BSSY.RECONVERGENT B2, `(.L_x_62) ;  /* 0x0000036000027945 */ /* 0x000fe20003800200 */
[----:B------:R-:W-:Y:S02]  /*1dd0*/  IADD3 R18, PT, PT, R18, -0x7f, RZ ;  /* 0xffffff8112127810 */ /* 0x000fe40007ffe0ff */
[----:B------:R-:W-:-:S03]  /*1de0*/  IADD3 R22, PT, PT, -R17, R0, RZ ;  /* 0x0000000011167210 */ /* 0x000fc60007ffe1ff */
[----:B------:R-:W-:Y:S01]  /*1df0*/  IMAD R0, R18, -0x800000, R27 ;  /* 0xff80000012007824 */ /* 0x000fe200078e021b */
[----:B------:R-:W0:Y:S01]  /*1e00*/  MUFU.RCP R17, R22 ;  /* 0x0000001600117308 */ /* 0x000e220000001000 */
[----:B------:R-:W-:Y:S01]  /*1e10*/  FADD.FTZ R19, -R22, -RZ ;  /* 0x800000ff16137221 */ /* 0x000fe20000010100 */
[----:B------:R-:W-:-:S04]  /*1e20*/  IADD3 R18, PT, PT, R18, 0x7f, -R3 ;  /* 0x0000007f12127810 */ /* 0x000fc80007ffe803 */
[----:B------:R-:W-:Y:S01]  /*1e30*/  IADD3 R18, PT, PT, R18, R5, RZ ;  /* 0x0000000512127210 */ /* 0x000fe20007ffe0ff */
[----:B0-----:R-:W-:-:S04]  /*1e40*/  FFMA R16, R17, R19, 1 ;  /* 0x3f80000011107423 */ /* 0x001fc80000000013 */
[----:B------:R-:W-:-:S04]  /*1e50*/  FFMA R17, R17, R16, R17 ;  /* 0x0000001011117223 */ /* 0x000fc80000000011 */
[----:B------:R-:W-:-:S04]  /*1e60*/  FFMA R16, R0, R17, RZ ;  /* 0x0000001100107223 */ /* 0x000fc800000000ff */
[----:B------:R-:W-:-:S04]  /*1e70*/  FFMA R23, R19, R16, R0 ;  /* 0x0000001013177223 */ /* 0x000fc80000000000 */
[----:B------:R-:W-:-:S04]  /*1e80*/  FFMA R16, R17, R23, R16 ;  /* 0x0000001711107223 */ /* 0x000fc80000000010 */
[----:B------:R-:W-:-:S04]  /*1e90*/  FFMA R19, R19, R16, R0 ;  /* 0x0000001013137223 */ /* 0x000fc80000000000 */
[----:B------:R-:W-:-:S05]  /*1ea0*/  FFMA R0, R17, R19, R16 ;  /* 0x0000001311007223 */ /* 0x000fca0000000010 */
[----:B------:R-:W-:-:S04]  /*1eb0*/  SHF.R.U32.HI R3, RZ, 0x17, R0 ;  /* 0x00000017ff037819 */ /* 0x000fc80000011600 */
[----:B------:R-:W-:-:S04]  /*1ec0*/  LOP3.LUT R3, R3, 0xff, RZ, 0xc0, !PT ;  /* 0x000000ff03037812 */ /* 0x000fc800078ec0ff */
[----:B------:R-:W-:-:S04]  /*1ed0*/  IADD3 R22, PT, PT, R3, R18, RZ ;  /* 0x0000001203167210 */ /* 0x000fc80007ffe0ff */
[----:B------:R-:W-:-:S04]  /*1ee0*/  IADD3 R3, PT, PT, R22, -0x1, RZ ;  /* 0xffffffff16037810 */ /* 0x000fc80007ffe0ff */
[----:B------:R-:W-:-:S13]  /*1ef0*/  ISETP.GE.U32.AND P0, PT, R3, 0xfe, PT ;  /* 0x000000fe0300780c */ /* 0x000fda0003f06070 */
[----:B------:R-:W-:Y:S05]  /*1f00*/  @!P0 BRA `(.L_x_63) ;  /* 0x0000000000808947 */ /* 0x000fea0003800000 */
[----:B------:R-:W-:-:S13]  /*1f10*/  ISETP.GT.AND P0, PT, R22, 0xfe, PT ;  /* 0x000000fe1600780c */ /* 0x000fda0003f04270 */
[----:B------:R-:W-:Y:S05]  /*1f20*/  @P0 BRA `(.L_x_64) ;  /* 0x00000000006c0947 */ /* 0x000fea0003800000 */
[----:B------:R-:W-:-:S13]  /*1f30*/  ISETP.GE.AND P0, PT, R22, 0x1, PT ;  /* 0x000000011600780c */ /* 0x000fda0003f06270 */
[----:B------:R-:W-:Y:S05]  /*1f40*/  @P0 BRA `(.L_x_65) ;  /* 0x0000000000740947 */ /* 0x000fea0003800000 */
[----:B------:R-:W-:Y:S02]  /*1f50*/  ISETP.GE.AND P0, PT, R22, -0x18, PT ;  /* 0xffffffe81600780c */ /* 0x000fe40003f06270 */
[----:B------:R-:W-:-:S11]  /*1f60*/  LOP3.LUT R0, R0, 0x80000000, RZ, 0xc0, !PT ;  /* 0x8000000000007812 */ /* 0x000fd600078ec0ff */
[----:B------:R-:W-:Y:S05]  /*1f70*/  @!P0 BRA `(.L_x_65) ;  /* 0x0000000000688947 */ /* 0x000fea0003800000 */
[-CC-:B------:R-:W-:Y:S01]  /*1f80*/  FFMA.RZ R3, R17, R19.reuse, R16.reuse ;  /* 0x0000001311037223 */ /* 0x180fe2000000c010 */
[C---:B------:R-:W-:Y:S02]  /*1f90*/  IADD3 R18, PT, PT, R22.reuse, 0x20, RZ ;  /* 0x0000002016127810 */ /* 0x040fe40007ffe0ff */
[C---:B------:R-:W-:Y:S02]  /*1fa0*/  ISETP.NE.AND P2, PT, R22.reuse, RZ, PT ;  /* 0x000000ff1600720c */ /* 0x040fe40003f45270 */
[----:B------:R-:W-:Y:S01]  /*1fb0*/  LOP3.LUT R5, R3, 0x7fffff, RZ, 0xc0, !PT ;  /* 0x007fffff03057812 */ /* 0x000fe200078ec0ff */
[CCC-:B------:R-:W-:Y:S01]  /*1fc0*/  FFMA.RP R3, R17.reuse, R19.reuse, R16.reuse ;  /* 0x0000001311037223 */ /* 0x1c0fe20000008010 */
[----:B------:R-:W-:Y:S01]  /*1fd0*/  FFMA.RM R16, R17, R19, R16 ;  /* 0x0000001311107223 */ /* 0x000fe20000004010 */
[----:B------:R-:W-:Y:S02]  /*1fe0*/  ISETP.NE.AND P1, PT, R22, RZ, PT ;  /* 0x000000ff1600720c */ /* 0x000fe40003f25270 */
[----:B------:R-:W-:-:S02]  /*1ff0*/  LOP3.LUT R5, R5, 0x800000, RZ, 0xfc, !PT ;  /* 0x0080000005057812 */ /* 0x000fc400078efcff */
[----:B------:R-:W-:Y:S02]  /*2000*/  IADD3 R17, PT, PT, -R22, RZ, RZ ;  /* 0x000000ff16117210 */ /* 0x000fe40007ffe1ff */
[----:B------:R-:W-:Y:S02]  /*2010*/  SHF.L.U32 R18, R5, R18, RZ ;  /* 0x0000001205127219 */ /* 0x000fe400000006ff */
[----:B------:R-:W-:Y:S02]  /*2020*/  FSETP.NEU.FTZ.AND P0, PT, R3, R16, PT ;  /* 0x000000100300720b */ /* 0x000fe40003f1d000 */
[----:B------:R-:W-:Y:S02]  /*2030*/  SEL R16, R17, RZ, P2 ;  /* 0x000000ff11107207 */ /* 0x000fe40001000000 */
[----:B------:R-:W-:Y:S02]  /*2040*/  ISETP.NE.AND P1, PT, R18, RZ, P1 ;  /* 0x000000ff1200720c */ /* 0x000fe40000f25270 */
[----:B------:R-:W-:-:S02]  /*2050*/  SHF.R.U32.HI R16, RZ, R16, R5 ;  /* 0x00000010ff107219 */ /* 0x000fc40000011605 */
[----:B------:R-:W-:Y:S02]  /*2060*/  PLOP3.LUT P0, PT, P0, P1, PT, 0xf8, 0x8f ;  /* 0x00000000008f781c */ /* 0x000fe40000703f70 */
[----:B------:R-:W-:Y:S02]  /*2070*/  SHF.R.U32.HI R18, RZ, 0x1, R16 ;  /* 0x00000001ff127819 */ /* 0x000fe40000011610 */
[----:B------:R-:W-:-:S04]  /*2080*/  SEL R3, RZ, 0x1, !P0 ;  /* 0x00000001ff037807 */ /* 0x000fc80004000000 */
[----:B------:R-:W-:-:S04]  /*2090*/  LOP3.LUT R3, R3, 0x1, R18, 0xf8, !PT ;  /* 0x0000000103037812 */ /* 0x000fc800078ef812 */
[----:B------:R-:W-:-:S04]  /*20a0*/  LOP3.LUT R3, R3, R16, RZ, 0xc0, !PT ;  /* 0x0000001003037212 */ /* 0x000fc800078ec0ff */
[----:B------:R-:W-:-:S04]  /*20b0*/  IADD3 R3, PT, PT, R18, R3, RZ ;  /* 0x0000000312037210 */ /* 0x000fc80007ffe0ff */
[----:B------:R-:W-:Y:S01]  /*20c0*/  LOP3.LUT R0, R3, R0, RZ, 0xfc, !PT ;  /* 0x0000000003007212 */ /* 0x000fe200078efcff */
[----:B------:R-:W-:Y:S06]  /*20d0*/  BRA `(.L_x_65) ;  /* 0x0000000000107947 */ /* 0x000fec0003800000 */
.L_x_64:
[----:B------:R-:W-:-:S04]  /*20e0*/  LOP3.LUT R0, R0, 0x80000000, RZ, 0xc0, !PT ;  /* 0x8000000000007812 */ /* 0x000fc800078ec0ff */
[----:B------:R-:W-:Y:S01]  /*20f0*/  LOP3.LUT R0, R0, 0x7f800000, RZ, 0xfc, !PT ;  /* 0x7f80000000007812 */ /* 0x000fe200078efcff */
[----:B------:R-:W-:Y:S06]  /*2100*/  BRA `(.L_x_65) ;  /* 0x0000000000047947 */ /* 0x000fec0003800000 */
.L_x_63:
[----:B------:R-:W-:-:S07]  /*2110*/  LEA R0, R18, R0, 0x17 ;  /* 0x0000000012007211 */ /* 0x000fce00078eb8ff */
.L_x_65:
[----:B------:R-:W-:Y:S05]  /*2120*/  BSYNC.RECONVERGENT B2 ;  /* 0x0000000000027941 */ /* 0x000fea0003800200 */
.L_x_62:
[----:B------:R-:W-:Y:S05]  /*2130*/  BRA `(.L_x_66) ;  /* 0x0000000000207947 */ /* 0x000fea0003800000 */
.L_x_61:
[----:B------:R-:W-:-:S04]  /*2140*/  LOP3.LUT R0, R0, 0x80000000, R27, 0x48, !PT ;  /* 0x8000000000007812 */ /* 0x000fc800078e481b */
[----:B------:R-:W-:Y:S01]  /*2150*/  LOP3.LUT R0, R0, 0x7f800000, RZ, 0xfc, !PT ;  /* 0x7f80000000007812 */ /* 0x000fe200078efcff */
[----:B------:R-:W-:Y:S06]  /*2160*/  BRA `(.L_x_66) ;  /* 0x0000000000147947 */ /* 0x000fec0003800000 */
.L_x_60:
[----:B------:R-:W-:Y:S01]  /*2170*/  LOP3.LUT R0, R0, 0x80000000, R27, 0x48, !PT ;  /* 0x8000000000007812 */ /* 0x000fe200078e481b */
[----:B------:R-:W-:Y:S06]  /*2180*/  BRA `(.L_x_66) ;  /* 0x00000000000c7947 */ /* 0x000fec0003800000 */
.L_x_59:
[----:B------:R-:W0:Y:S01]  /*2190*/  MUFU.RSQ R0, -QNAN ;  /* 0xffc0000000007908 */ /* 0x000e220000001400 */
[----:B------:R-:W-:Y:S05]  /*21a0*/  BRA `(.L_x_66) ;  /* 0x0000000000047947 */ /* 0x000fea0003800000 */
.L_x_58:
[----:B------:R-:W-:-:S07]  /*21b0*/  FADD.FTZ R0, R27, R2 ;  /* 0x000000021b007221 */ /* 0x000fce0000010000 */
.L_x_66:
[----:B------:R-:W-:Y:S05]  /*21c0*/  BSYNC.RECONVERGENT B1 ;  /* 0x0000000000017941 */ /* 0x000fea0003800200 */
.L_x_56:
[----:B------:R-:W-:Y:S01]  /*21d0*/  HFMA2 R5, -RZ, RZ, 0, 0 ;  /* 0x00000000ff057431 */ /* 0x000fe200000001ff */
[----:B0-----:R-:W-:-:S03]  /*21e0*/  MOV R3, R0 ;  /* 0x0000000000037202 */ /* 0x001fc60000000f00 */
[----:B------:R-:W-:Y:S05]  /*21f0*/  RET.REL.NODEC R4 `(_Z19gpu_global_distancePfS_i) ;  /* 0xffffffdc04807950 */ /* 0x000fea0003c3ffff */
.L_x_67:
[----:B------:R-:W-:-:S00]  /*2200*/  BRA `(.L_x_67) ;  /* 0xfffffffc00fc7947 */ /* 0x000fc0000383ffff */
[----:B------:R-:W-:-:S00]  /*2210*/  NOP ;  /* 0x0000000000007918 */ /* 0x000fc00000000000 */
        /* <DEDUP_REMOVED lines=14> */
.L_x_69:


//--------------------- .nv.shared.reserved.0     --------------------------
	.section	.nv.shared.reserved.0,"aw",@nobits
	.weak		__nv_reservedSMEM_offset_0_alias
	.size		__nv_reservedSMEM_offset_0_alias, 0, 64
	.other		__nv_reservedSMEM_offset_0_alias,@"STO_CUDA_RESERVED_SHARED STV_DEFAULT"
__nv_reservedSMEM_offset_0_alias:
	.zero		0
	.zero		64


//--------------------- .nv.constant0._Z19gpu_global_distancePfS_i --------------------------
	.section	.nv.constant0._Z19gpu_global_distancePfS_i,"a",@progbits
	.sectionflags	@""
	.align	4
.nv.constant0._Z19gpu_global_distancePfS_i:
	.zero		916


//--------------------- SYMBOLS --------------------------

	.type		.nv.reservedSmem.offset0,@object
	.size		.nv.reservedSmem.offset0,0x4
